	.headerflags	@"EF_CUDA_TEXMODE_UNIFIED EF_CUDA_64BIT_ADDRESS EF_CUDA_ACCELERATORS EF_CUDA_SM90 EF_CUDA_VIRTUAL_SM(EF_CUDA_SM90)"
	.elftype	@"ET_EXEC"


//--------------------- .nv.info                  --------------------------
	.section	.nv.info,"",@"SHT_CUDA_INFO"
	.align	4


	//----- nvinfo : EIATTR_REGCOUNT
	.align		4
        /*0000*/ 	.byte	0x04, 0x2f
        /*0002*/ 	.short	(.L_1 - .L_0)
	.align		4
.L_0:
        /*0004*/ 	.word	index@(triton_poi_fused_max_pool2d_with_indices_13)
        /*0008*/ 	.word	0x00000019


	//----- nvinfo : EIATTR_MIN_STACK_SIZE
	.align		4
.L_1:
        /*000c*/ 	.byte	0x04, 0x12
        /*000e*/ 	.short	(.L_3 - .L_2)
	.align		4
.L_2:
        /*0010*/ 	.word	index@(triton_poi_fused_max_pool2d_with_indices_13)
        /*0014*/ 	.word	0x00000000


	//----- nvinfo : EIATTR_FRAME_SIZE
	.align		4
.L_3:
        /*0018*/ 	.byte	0x04, 0x11
        /*001a*/ 	.short	(.L_5 - .L_4)
	.align		4
.L_4:
        /*001c*/ 	.word	index@(triton_poi_fused_max_pool2d_with_indices_13)
        /*0020*/ 	.word	0x00000000


	//----- nvinfo : EIATTR_MIN_STACK_SIZE
	.align		4
.L_5:
        /*0024*/ 	.byte	0x04, 0x12
        /*0026*/ 	.short	(.L_7 - .L_6)
	.align		4
.L_6:
        /*0028*/ 	.word	index@(triton_poi_fused_max_pool2d_with_indices_13)
        /*002c*/ 	.word	0x00000000
.L_7:


//--------------------- .nv.info.triton_poi_fused_max_pool2d_with_indices_13 --------------------------
	.section	.nv.info.triton_poi_fused_max_pool2d_with_indices_13,"",@"SHT_CUDA_INFO"
	.sectionflags	@""
	.align	4


	//----- nvinfo : EIATTR_CUDA_API_VERSION
	.align		4
        /*0000*/ 	.byte	0x04, 0x37
        /*0002*/ 	.short	(.L_9 - .L_8)
.L_8:
        /*0004*/ 	.word	0x0000007c


	//----- nvinfo : EIATTR_KPARAM_INFO
	.align		4
.L_9:
        /*0008*/ 	.byte	0x04, 0x17
        /*000a*/ 	.short	(.L_11 - .L_10)
.L_10:
        /*000c*/ 	.word	0x00000000
        /*0010*/ 	.short	0x0003
        /*0012*/ 	.short	0x0018
        /*0014*/ 	.byte	0x00, 0xf0, 0x11, 0x00


	//----- nvinfo : EIATTR_KPARAM_INFO
	.align		4
.L_11:
        /*0018*/ 	.byte	0x04, 0x17
        /*001a*/ 	.short	(.L_13 - .L_12)
.L_12:
        /*001c*/ 	.word	0x00000000
        /*0020*/ 	.short	0x0002
        /*0022*/ 	.short	0x0010
        /*0024*/ 	.byte	0x00, 0xf4, 0x21, 0x00


	//----- nvinfo : EIATTR_KPARAM_INFO
	.align		4
.L_13:
        /*0028*/ 	.byte	0x04, 0x17
        /*002a*/ 	.short	(.L_15 - .L_14)
.L_14:
        /*002c*/ 	.word	0x00000000
        /*0030*/ 	.short	0x0001
        /*0032*/ 	.short	0x0008
        /*0034*/ 	.byte	0x00, 0xf4, 0x21, 0x00


	//----- nvinfo : EIATTR_KPARAM_INFO
	.align		4
.L_15:
        /*0038*/ 	.byte	0x04, 0x17
        /*003a*/ 	.short	(.L_17 - .L_16)
.L_16:
        /*003c*/ 	.word	0x00000000
        /*0040*/ 	.short	0x0000
        /*0042*/ 	.short	0x0000
        /*0044*/ 	.byte	0x00, 0xf4, 0x21, 0x00


	//----- nvinfo : EIATTR_SPARSE_MMA_MASK
	.align		4
.L_17:
        /*0048*/ 	.byte	0x03, 0x50
        /*004a*/ 	.short	0x0000


	//----- nvinfo : EIATTR_MAXREG_COUNT
	.align		4
        /*004c*/ 	.byte	0x03, 0x1b
        /*004e*/ 	.short	0x00ff


	//----- nvinfo : EIATTR_EXIT_INSTR_OFFSETS
	.align		4
        /*0050*/ 	.byte	0x04, 0x1c
        /*0052*/ 	.short	(.L_19 - .L_18)


	//   ....[0]....
.L_18:
        /*0054*/ 	.word	0x00000730


	//   ....[1]....
        /*0058*/ 	.word	0x00000750


	//----- nvinfo : EIATTR_REQNTID
	.align		4
.L_19:
        /*005c*/ 	.byte	0x04, 0x10
        /*005e*/ 	.short	(.L_21 - .L_20)
.L_20:
        /*0060*/ 	.word	0x00000080
        /*0064*/ 	.word	0x00000001
        /*0068*/ 	.word	0x00000001


	//----- nvinfo : EIATTR_CBANK_PARAM_SIZE
	.align		4
.L_21:
        /*006c*/ 	.byte	0x03, 0x19
        /*006e*/ 	.short	0x001c


	//----- nvinfo : EIATTR_PARAM_CBANK
	.align		4
        /*0070*/ 	.byte	0x04, 0x0a
        /*0072*/ 	.short	(.L_23 - .L_22)
	.align		4
.L_22:
        /*0074*/ 	.word	index@(.nv.constant0.triton_poi_fused_max_pool2d_with_indices_13)
        /*0078*/ 	.short	0x0210
        /*007a*/ 	.short	0x001c


	//----- nvinfo : EIATTR_SW_WAR
	.align		4
.L_23:
        /*007c*/ 	.byte	0x04, 0x36
        /*007e*/ 	.short	(.L_25 - .L_24)
.L_24:
        /*0080*/ 	.word	0x00000008
.L_25:


//--------------------- .nv.callgraph             --------------------------
	.section	.nv.callgraph,"",@"SHT_CUDA_CALLGRAPH"
	.align	4
	.sectionentsize	8
	.align		4
        /*0000*/ 	.word	0x00000000
	.align		4
        /*0004*/ 	.word	0xffffffff
	.align		4
        /*0008*/ 	.word	0x00000000
	.align		4
        /*000c*/ 	.word	0xfffffffe
	.align		4
        /*0010*/ 	.word	0x00000000
	.align		4
        /*0014*/ 	.word	0xfffffffd
	.align		4
        /*0018*/ 	.word	0x00000000
	.align		4
        /*001c*/ 	.word	0xfffffffc


//--------------------- .text.triton_poi_fused_max_pool2d_with_indices_13 --------------------------
	.section	.text.triton_poi_fused_max_pool2d_with_indices_13,"ax",@progbits
	.align	128
        .global         triton_poi_fused_max_pool2d_with_indices_13
        .type           triton_poi_fused_max_pool2d_with_indices_13,@function
        .size           triton_poi_fused_max_pool2d_with_indices_13,(.L_x_1 - triton_poi_fused_max_pool2d_with_indices_13)
        .other          triton_poi_fused_max_pool2d_with_indices_13,@"STO_CUDA_ENTRY STV_DEFAULT"
triton_poi_fused_max_pool2d_with_indices_13:
.text.triton_poi_fused_max_pool2d_with_indices_13:
[----:B------:R-:W0:Y:S02]  /*0000*/  LDC R1, c[0x0][0x28] ;  /* 0x00000a00ff017b82 */ /* 0x000e240000000800 */
[----:B------:R-:W1:Y:S01]  /*0010*/  S2R R5, SR_TID.X ;  /* 0x0000000000057919 */ /* 0x000e620000002100 */
[----:B------:R-:W-:Y:S01]  /*0020*/  ULDC.64 UR4, c[0x0][0x208] ;  /* 0x0000820000047ab9 */ /* 0x000fe20000000a00 */
[----:B------:R-:W2:Y:S01]  /*0030*/  S2R R0, SR_CTAID.X ;  /* 0x0000000000007919 */ /* 0x000ea20000002500 */
[----:B------:R-:W-:Y:S01]  /*0040*/  CS2R R10, SRZ ;  /* 0x00000000000a7805 */ /* 0x000fe2000001ff00 */
[----:B------:R-:W-:Y:S01]  /*0050*/  IMAD.MOV.U32 R16, RZ, RZ, RZ ;  /* 0x000000ffff107224 */ /* 0x000fe200078e00ff */
[----:B------:R-:W-:Y:S01]  /*0060*/  CS2R R18, SRZ ;  /* 0x0000000000127805 */ /* 0x000fe2000001ff00 */
[----:B------:R-:W-:Y:S01]  /*0070*/  ULDC.64 UR6, c[0x0][0x220] ;  /* 0x0000880000067ab9 */ /* 0x000fe20000000a00 */
[----:B-1----:R-:W-:Y:S02]  /*0080*/  LOP3.LUT R5, R5, 0x7f, RZ, 0xc0, !PT ;  /* 0x0000007f05057812 */ /* 0x002fe400078ec0ff */
[----:B--2---:R-:W-:-:S03]  /*0090*/  SHF.R.S32.HI R2, RZ, 0x18, R0 ;  /* 0x00000018ff027819 */ /* 0x004fc60000011400 */
[----:B------:R-:W-:Y:S01]  /*00a0*/  IMAD R5, R0, 0x80, R5 ;  /* 0x0000008000057824 */ /* 0x000fe200078e0205 */
[----:B------:R-:W-:-:S04]  /*00b0*/  SGXT R0, R2, 0x1 ;  /* 0x000000010200781a */ /* 0x000fc80000000200 */
[----:B------:R-:W-:Y:S02]  /*00c0*/  ISETP.GE.AND P0, PT, R5, 0x800, PT ;  /* 0x000008000500780c */ /* 0x000fe40003f06270 */
[CC--:B------:R-:W-:Y:S02]  /*00d0*/  LEA.HI R2, R0.reuse, R5.reuse, RZ, 0x7 ;  /* 0x0000000500027211 */ /* 0x0c0fe400078f38ff */
[----:B------:R-:W-:Y:S02]  /*00e0*/  LEA.HI R0, R0, R5, RZ, 0x8 ;  /* 0x0000000500007211 */ /* 0x000fe400078f40ff */
[----:B------:R-:W-:Y:S02]  /*00f0*/  SHF.R.S32.HI R9, RZ, 0x7, R2 ;  /* 0x00000007ff097819 */ /* 0x000fe40000011402 */
[----:B------:R-:W-:Y:S02]  /*0100*/  SHF.R.S32.HI R7, RZ, 0x8, R0 ;  /* 0x00000008ff077819 */ /* 0x000fe40000011400 */
[----:B------:R-:W-:-:S02]  /*0110*/  LEA.HI R4, R2, R9, RZ, 0x1 ;  /* 0x0000000902047211 */ /* 0x000fc400078f08ff */
[----:B------:R-:W1:Y:S01]  /*0120*/  LDC.64 R2, c[0x0][0x210] ;  /* 0x00008400ff027b82 */ /* 0x000e620000000a00 */
[----:B------:R-:W-:Y:S02]  /*0130*/  LEA.HI R6, R0, R7, RZ, 0x1 ;  /* 0x0000000700067211 */ /* 0x000fe400078f08ff */
[----:B------:R-:W-:Y:S01]  /*0140*/  LOP3.LUT R0, R4, 0xfffffffe, RZ, 0xc0, !PT ;  /* 0xfffffffe04007812 */ /* 0x000fe200078ec0ff */
[----:B------:R-:W-:Y:S01]  /*0150*/  IMAD.MOV.U32 R4, RZ, RZ, RZ ;  /* 0x000000ffff047224 */ /* 0x000fe200078e00ff */
[----:B------:R-:W-:-:S03]  /*0160*/  LOP3.LUT R6, R6, 0xfffffffe, RZ, 0xc0, !PT ;  /* 0xfffffffe06067812 */ /* 0x000fc600078ec0ff */
[----:B------:R-:W-:Y:S02]  /*0170*/  IMAD.IADD R0, R9, 0x1, -R0 ;  /* 0x0000000109007824 */ /* 0x000fe400078e0a00 */
[----:B------:R-:W-:Y:S02]  /*0180*/  IMAD.IADD R17, R7, 0x1, -R6 ;  /* 0x0000000107117824 */ /* 0x000fe400078e0a06 */
[C---:B------:R-:W-:Y:S01]  /*0190*/  VIADD R7, R5.reuse, 0xffffff80 ;  /* 0xffffff8005077836 */ /* 0x040fe20000000000 */
[C---:B------:R-:W-:Y:S01]  /*01a0*/  ISETP.LT.AND P4, PT, R0.reuse, 0x1, !P0 ;  /* 0x000000010000780c */ /* 0x040fe20004781270 */
[----:B------:R-:W-:Y:S01]  /*01b0*/  VIADD R9, R5, 0x80 ;  /* 0x0000008005097836 */ /* 0x000fe20000000000 */
[----:B------:R-:W-:Y:S02]  /*01c0*/  ISETP.GT.AND P1, PT, R0, RZ, PT ;  /* 0x000000ff0000720c */ /* 0x000fe40003f24270 */
[C---:B------:R-:W-:Y:S02]  /*01d0*/  ISETP.GT.AND P3, PT, R17.reuse, RZ, P4 ;  /* 0x000000ff1100720c */ /* 0x040fe40002764270 */
[----:B------:R-:W-:Y:S01]  /*01e0*/  ISETP.GT.AND P4, PT, R17, -0x1, P4 ;  /* 0xffffffff1100780c */ /* 0x000fe20002784270 */
[----:B-1----:R-:W-:Y:S01]  /*01f0*/  IMAD.WIDE R6, R7, 0x4, R2 ;  /* 0x0000000407067825 */ /* 0x002fe200078e0202 */
[----:B------:R-:W-:-:S09]  /*0200*/  ISETP.GT.AND P2, PT, R17, RZ, P1 ;  /* 0x000000ff1100720c */ /* 0x000fd20000f44270 */
[----:B------:R-:W2:Y:S01]  /*0210*/  @P3 LDG.E R4, desc[UR4][R6.64] ;  /* 0x0000000406043981 */ /* 0x000ea2000c1e1900 */
[----:B------:R-:W-:Y:S01]  /*0220*/  IMAD.WIDE R8, R9, 0x4, R2 ;  /* 0x0000000409087825 */ /* 0x000fe200078e0202 */
[----:B------:R-:W-:-:S03]  /*0230*/  ISETP.LT.AND P2, PT, R5, 0x800, P2 ;  /* 0x000008000500780c */ /* 0x000fc60001741270 */
[----:B------:R-:W-:Y:S01]  /*0240*/  VIADD R13, R5, 0xfffffe80 ;  /* 0xfffffe80050d7836 */ /* 0x000fe20000000000 */
[----:B------:R-:W3:Y:S03]  /*0250*/  @P4 LDG.E R10, desc[UR4][R8.64] ;  /* 0x00000004080a4981 */ /* 0x000ee6000c1e1900 */
[----:B------:R-:W-:-:S06]  /*0260*/  IMAD.WIDE R12, R13, 0x4, R2 ;  /* 0x000000040d0c7825 */ /* 0x000fcc00078e0202 */
[----:B------:R1:W4:Y:S01]  /*0270*/  @P2 LDG.E R16, desc[UR4][R12.64] ;  /* 0x000000040c102981 */ /* 0x000322000c1e1900 */
[----:B------:R-:W-:Y:S01]  /*0280*/  ISETP.GT.AND P5, PT, R0, -0x1, PT ;  /* 0xffffffff0000780c */ /* 0x000fe20003fa4270 */
[----:B------:R-:W-:Y:S01]  /*0290*/  VIADD R15, R5, 0xffffff00 ;  /* 0xffffff00050f7836 */ /* 0x000fe20000000000 */
[C---:B------:R-:W-:Y:S02]  /*02a0*/  ISETP.LT.AND P6, PT, R17.reuse, 0x1, !P0 ;  /* 0x000000011100780c */ /* 0x040fe400047c1270 */
[----:B------:R-:W-:Y:S01]  /*02b0*/  ISETP.GT.AND P5, PT, R17, RZ, P5 ;  /* 0x000000ff1100720c */ /* 0x000fe20002fa4270 */
[----:B------:R-:W-:Y:S01]  /*02c0*/  IMAD.WIDE R14, R15, 0x4, R2 ;  /* 0x000000040f0e7825 */ /* 0x000fe200078e0202 */
[----:B------:R-:W-:Y:S02]  /*02d0*/  ISETP.GT.AND P1, PT, R17, -0x1, P1 ;  /* 0xffffffff1100780c */ /* 0x000fe40000f24270 */
[C---:B------:R-:W-:Y:S02]  /*02e0*/  ISETP.LT.AND P5, PT, R5.reuse, 0x800, P5 ;  /* 0x000008000500780c */ /* 0x040fe40002fa1270 */
[----:B------:R-:W-:-:S02]  /*02f0*/  ISETP.LT.AND P1, PT, R5, 0x800, P1 ;  /* 0x000008000500780c */ /* 0x000fc40000f21270 */
[----:B-1----:R-:W-:Y:S01]  /*0300*/  LOP3.LUT R12, R17, R0, RZ, 0xfc, !PT ;  /* 0x00000000110c7212 */ /* 0x002fe200078efcff */
[----:B------:R-:W-:-:S08]  /*0310*/  IMAD.MOV.U32 R17, RZ, RZ, RZ ;  /* 0x000000ffff117224 */ /* 0x000fd000078e00ff */
[----:B------:R1:W5:Y:S04]  /*0320*/  @P5 LDG.E R11, desc[UR4][R14.64] ;  /* 0x000000040e0b5981 */ /* 0x000368000c1e1900 */
[----:B------:R1:W5:Y:S02]  /*0330*/  @P1 LDG.E R17, desc[UR4][R6.64] ;  /* 0x0000000406111981 */ /* 0x000364000c1e1900 */
[----:B-1----:R-:W-:-:S04]  /*0340*/  VIADD R15, R5, 0x100 ;  /* 0x00000100050f7836 */ /* 0x002fc80000000000 */
[----:B------:R-:W-:-:S04]  /*0350*/  IMAD.WIDE R14, R15, 0x4, R2 ;  /* 0x000000040f0e7825 */ /* 0x000fc800078e0202 */
[C---:B------:R-:W-:Y:S01]  /*0360*/  VIADD R7, R5.reuse, 0x180 ;  /* 0x0000018005077836 */ /* 0x040fe20000000000 */
[----:B--2---:R-:W-:Y:S02]  /*0370*/  SEL R4, R4, 0xff800000, P3 ;  /* 0xff80000004047807 */ /* 0x004fe40001800000 */
[----:B------:R-:W-:Y:S02]  /*0380*/  ISETP.GT.AND P3, PT, R0, RZ, P6 ;  /* 0x000000ff0000720c */ /* 0x000fe40003764270 */
[----:B---3--:R-:W-:Y:S02]  /*0390*/  SEL R10, R10, 0xff800000, P4 ;  /* 0xff8000000a0a7807 */ /* 0x008fe40002000000 */
[----:B------:R-:W-:Y:S01]  /*03a0*/  ISETP.GT.AND P4, PT, R12, -0x1, !P0 ;  /* 0xffffffff0c00780c */ /* 0x000fe20004784270 */
[----:B------:R-:W-:-:S08]  /*03b0*/  IMAD.WIDE R12, R5, 0x4, R2 ;  /* 0x00000004050c7825 */ /* 0x000fd000078e0202 */
[----:B------:R-:W2:Y:S01]  /*03c0*/  @P3 LDG.E R19, desc[UR4][R8.64] ;  /* 0x0000000408133981 */ /* 0x000ea2000c1e1900 */
[----:B----4-:R-:W-:Y:S02]  /*03d0*/  SEL R22, R16, 0xff800000, P2 ;  /* 0xff80000010167807 */ /* 0x010fe40001000000 */
[C---:B------:R-:W-:Y:S01]  /*03e0*/  ISETP.GT.AND P2, PT, R0.reuse, -0x1, P6 ;  /* 0xffffffff0000780c */ /* 0x040fe20003744270 */
[----:B------:R-:W-:Y:S01]  /*03f0*/  IMAD.MOV.U32 R16, RZ, RZ, RZ ;  /* 0x000000ffff107224 */ /* 0x000fe200078e00ff */
[----:B------:R-:W3:Y:S11]  /*0400*/  @P4 LDG.E R18, desc[UR4][R12.64] ;  /* 0x000000040c124981 */ /* 0x000ef6000c1e1900 */
[----:B------:R-:W4:Y:S01]  /*0410*/  @P2 LDG.E R16, desc[UR4][R14.64] ;  /* 0x000000040e102981 */ /* 0x000f22000c1e1900 */
[----:B------:R-:W-:Y:S01]  /*0420*/  ISETP.LT.AND P6, PT, R0, 0x1, P6 ;  /* 0x000000010000780c */ /* 0x000fe200037c1270 */
[----:B------:R-:W-:-:S02]  /*0430*/  IMAD.MOV.U32 R0, RZ, RZ, RZ ;  /* 0x000000ffff007224 */ /* 0x000fc400078e00ff */
[----:B------:R-:W-:Y:S01]  /*0440*/  IMAD.WIDE R2, R7, 0x4, R2 ;  /* 0x0000000407027825 */ /* 0x000fe200078e0202 */
[----:B-----5:R-:W-:Y:S01]  /*0450*/  SEL R11, R11, 0xff800000, P5 ;  /* 0xff8000000b0b7807 */ /* 0x020fe20002800000 */
[----:B------:R-:W1:Y:S08]  /*0460*/  LDC.64 R6, c[0x0][0x218] ;  /* 0x00008600ff067b82 */ /* 0x000e700000000a00 */
[----:B------:R1:W5:Y:S01]  /*0470*/  @P6 LDG.E R0, desc[UR4][R2.64] ;  /* 0x0000000402006981 */ /* 0x000362000c1e1900 */
[----:B------:R-:W-:-:S02]  /*0480*/  FSETP.GT.AND P5, PT, R11, R22, PT ;  /* 0x000000160b00720b */ /* 0x000fc40003fa4000 */
[----:B------:R-:W-:Y:S02]  /*0490*/  SEL R17, R17, 0xff800000, P1 ;  /* 0xff80000011117807 */ /* 0x000fe40000800000 */
[----:B------:R-:W-:-:S09]  /*04a0*/  FSETP.NAN.AND P1, PT, R11, R11, PT ;  /* 0x0000000b0b00720b */ /* 0x000fd20003f28000 */
[----:B------:R-:W-:Y:S02]  /*04b0*/  @!P5 FSEL R11, R11, R22, P1 ;  /* 0x000000160b0bd208 */ /* 0x000fe40000800000 */
[----:B------:R-:W-:Y:S02]  /*04c0*/  FSETP.NAN.AND P1, PT, R17, R17, PT ;  /* 0x000000111100720b */ /* 0x000fe40003f28000 */
[----:B------:R-:W-:Y:S02]  /*04d0*/  P2R R20, PR, RZ, 0x1 ;  /* 0x00000001ff147803 */ /* 0x000fe40000000000 */
[----:B------:R-:W-:Y:S01]  /*04e0*/  FSETP.NAN.AND P0, PT, R10, R10, PT ;  /* 0x0000000a0a00720b */ /* 0x000fe20003f08000 */
[----:B-1----:R-:W-:Y:S01]  /*04f0*/  IMAD.WIDE R2, R5, 0x4, R6 ;  /* 0x0000000405027825 */ /* 0x002fe200078e0206 */
[----:B--2---:R-:W-:Y:S02]  /*0500*/  SEL R19, R19, 0xff800000, P3 ;  /* 0xff80000013137807 */ /* 0x004fe40001800000 */
[----:B------:R-:W-:-:S02]  /*0510*/  FSETP.NAN.AND P3, PT, R4, R4, PT ;  /* 0x000000040400720b */ /* 0x000fc40003f68000 */
[----:B---3--:R-:W-:Y:S02]  /*0520*/  SEL R18, R18, 0xff800000, P4 ;  /* 0xff80000012127807 */ /* 0x008fe40002000000 */
[----:B------:R-:W-:-:S09]  /*0530*/  FSETP.GEU.AND P4, PT, R11, R4, PT ;  /* 0x000000040b00720b */ /* 0x000fd20003f8e000 */
[----:B------:R-:W-:Y:S02]  /*0540*/  @!P3 FSEL R4, R4, R11, !P4 ;  /* 0x0000000b0404b208 */ /* 0x000fe40006000000 */
[----:B----4-:R-:W-:Y:S02]  /*0550*/  SEL R16, R16, 0xff800000, P2 ;  /* 0xff80000010107807 */ /* 0x010fe40001000000 */
[----:B------:R-:W-:Y:S02]  /*0560*/  FSETP.NAN.AND P3, PT, R18, R18, PT ;  /* 0x000000121200720b */ /* 0x000fe40003f68000 */
[----:B------:R-:W-:-:S04]  /*0570*/  FSETP.GEU.AND P2, PT, R4, R17, PT ;  /* 0x000000110400720b */ /* 0x000fc80003f4e000 */
[----:B------:R-:W-:-:S04]  /*0580*/  @!P1 FSEL R17, R17, R4, !P2 ;  /* 0x0000000411119208 */ /* 0x000fc80005000000 */
[----:B------:R-:W-:-:S04]  /*0590*/  FSETP.GEU.AND P1, PT, R17, R18, PT ;  /* 0x000000121100720b */ /* 0x000fc80003f2e000 */
[----:B------:R-:W-:-:S04]  /*05a0*/  @!P3 FSEL R18, R18, R17, !P1 ;  /* 0x000000111212b208 */ /* 0x000fc80004800000 */
[----:B------:R-:W-:-:S04]  /*05b0*/  FSETP.GEU.AND P3, PT, R18, R10, PT ;  /* 0x0000000a1200720b */ /* 0x000fc80003f6e000 */
[----:B------:R-:W-:Y:S02]  /*05c0*/  @!P0 FSEL R10, R10, R18, !P3 ;  /* 0x000000120a0a8208 */ /* 0x000fe40005800000 */
[-C--:B------:R-:W-:Y:S02]  /*05d0*/  FSETP.NAN.AND P0, PT, R19, R19.reuse, PT ;  /* 0x000000131300720b */ /* 0x080fe40003f08000 */
[----:B-----5:R-:W-:Y:S02]  /*05e0*/  SEL R9, R0, 0xff800000, P6 ;  /* 0xff80000000097807 */ /* 0x020fe40003000000 */
[----:B------:R-:W-:Y:S02]  /*05f0*/  SEL R0, RZ, 0x1, !P5 ;  /* 0x00000001ff007807 */ /* 0x000fe40006800000 */
[----:B------:R-:W-:Y:S02]  /*0600*/  FSETP.NAN.AND P5, PT, R16, R16, PT ;  /* 0x000000101000720b */ /* 0x000fe40003fa8000 */
[----:B------:R-:W-:-:S02]  /*0610*/  FSETP.GEU.AND P6, PT, R10, R19, PT ;  /* 0x000000130a00720b */ /* 0x000fc40003fce000 */
[----:B------:R-:W-:-:S03]  /*0620*/  SEL R0, R0, 0x2, P4 ;  /* 0x0000000200007807 */ /* 0x000fc60002000000 */
[----:B------:R-:W-:Y:S02]  /*0630*/  @!P0 FSEL R19, R19, R10, !P6 ;  /* 0x0000000a13138208 */ /* 0x000fe40007000000 */
[----:B------:R-:W-:Y:S02]  /*0640*/  FSETP.NAN.AND P4, PT, R9, R9, PT ;  /* 0x000000090900720b */ /* 0x000fe40003f88000 */
[----:B------:R-:W-:Y:S02]  /*0650*/  SEL R0, R0, 0x3, P2 ;  /* 0x0000000300007807 */ /* 0x000fe40001000000 */
[----:B------:R-:W-:Y:S02]  /*0660*/  FSETP.GEU.AND P2, PT, R19, R16, PT ;  /* 0x000000101300720b */ /* 0x000fe40003f4e000 */
[----:B------:R-:W-:Y:S02]  /*0670*/  ISETP.NE.AND P0, PT, R20, RZ, PT ;  /* 0x000000ff1400720c */ /* 0x000fe40003f05270 */
[----:B------:R-:W-:-:S02]  /*0680*/  SEL R0, R0, 0x4, P1 ;  /* 0x0000000400007807 */ /* 0x000fc40000800000 */
[----:B------:R-:W-:Y:S02]  /*0690*/  @!P5 FSEL R16, R16, R19, !P2 ;  /* 0x000000131010d208 */ /* 0x000fe40005000000 */
[----:B------:R-:W-:Y:S02]  /*06a0*/  SEL R0, R0, 0x5, P3 ;  /* 0x0000000500007807 */ /* 0x000fe40001800000 */
[----:B------:R-:W-:Y:S02]  /*06b0*/  FSETP.GEU.AND P1, PT, R16, R9, PT ;  /* 0x000000091000720b */ /* 0x000fe40003f2e000 */
[----:B------:R-:W-:Y:S02]  /*06c0*/  SEL R0, R0, 0x6, P6 ;  /* 0x0000000600007807 */ /* 0x000fe40003000000 */
[----:B------:R-:W-:Y:S02]  /*06d0*/  @!P4 SEL R9, R9, R16, !P1 ;  /* 0x000000100909c207 */ /* 0x000fe40004800000 */
[----:B------:R-:W-:-:S02]  /*06e0*/  IADD3 R4, P3, R5, UR6, RZ ;  /* 0x0000000605047c10 */ /* 0x000fc4000ff7e0ff */
[----:B------:R-:W-:Y:S01]  /*06f0*/  SEL R0, R0, 0x7, P2 ;  /* 0x0000000700007807 */ /* 0x000fe20001000000 */
[----:B------:R1:W-:Y:S01]  /*0700*/  @!P0 STG.E desc[UR4][R2.64], R9 ;  /* 0x0000000902008986 */ /* 0x0003e2000c101904 */
[----:B------:R-:W-:Y:S02]  /*0710*/  LEA.HI.X.SX32 R5, R5, UR7, 0x1, P3 ;  /* 0x0000000705057c11 */ /* 0x000fe400098f0eff */
[----:B------:R-:W-:Y:S01]  /*0720*/  SEL R7, R0, 0x8, P1 ;  /* 0x0000000800077807 */ /* 0x000fe20000800000 */
[----:B------:R-:W-:Y:S06]  /*0730*/  @P0 EXIT ;  /* 0x000000000000094d */ /* 0x000fec0003800000 */
[----:B------:R-:W-:Y:S01]  /*0740*/  STG.E.U8 desc[UR4][R4.64], R7 ;  /* 0x0000000704007986 */ /* 0x000fe2000c101104 */
[----:B------:R-:W-:Y:S05]  /*0750*/  EXIT ;  /* 0x000000000000794d */ /* 0x000fea0003800000 */
.L_x_0:
[----:B------:R-:W-:-:S00]  /*0760*/  BRA `(.L_x_0) ;  /* 0xfffffffc00fc7947 */ /* 0x000fc0000383ffff */
[----:B------:R-:W-:-:S00]  /*0770*/  NOP ;  /* 0x0000000000007918 */ /* 0x000fc00000000000 */
        /* <DEDUP_REMOVED lines=8> */
.L_x_1:


//--------------------- .nv.constant0.triton_poi_fused_max_pool2d_with_indices_13 --------------------------
	.section	.nv.constant0.triton_poi_fused_max_pool2d_with_indices_13,"a",@progbits
	.sectionflags	@""
	.align	4
.nv.constant0.triton_poi_fused_max_pool2d_with_indices_13:
	.zero		556
